//
// Generated by NVIDIA NVVM Compiler
//
// Compiler Build ID: CL-36424714
// Cuda compilation tools, release 13.0, V13.0.88
// Based on NVVM 20.0.0
//

.version 9.0
.target sm_100
.address_size 64

	// .globl	_Z13simple_kernelv

.visible .entry _Z13simple_kernelv()
{



}


// ===== COMPILED SASS (sm_100) =====

	.target	sm_100

	.elftype	@"ET_EXEC"


//--------------------- .note.nv.tkinfo           --------------------------
	.section	.note.nv.tkinfo,"",@"SHT_NOTE"
	.sectionflags	@"SHF_NOTE_NV_TKINFO"
	.tkinfo
        /*0018*/ 	.word	0x00000002
        /*0030*/ 	.string	""
        /*0030*/ 	.string	"ptxas"
        /*0030*/ 	.string	"Cuda compilation tools, release 13.0, V13.0.88"
        /*0030*/ 	.string	"Build cuda_13.0.r13.0/compiler.36424714_0"
        /*0030*/ 	.string	"-arch sm_100 -m 64 "



//--------------------- .note.nv.cuinfo           --------------------------
	.section	.note.nv.cuinfo,"",@"SHT_NOTE"
	.sectionflags	@"SHF_NOTE_NV_CUINFO"
        /*0018*/ 	.short	0x0002
        /*001a*/ 	.short	0x0064
        /*001c*/ 	.short	0x0082
	.zero		2


//--------------------- .nv.info                  --------------------------
	.section	.nv.info,"",@"SHT_CUDA_INFO"
	.align	4


	//----- nvinfo : EIATTR_REGCOUNT
	.align		4
        /*0000*/ 	.byte	0x04, 0x2f
        /*0002*/ 	.short	(.L_1 - .L_0)
	.align		4
.L_0:
        /*0004*/ 	.word	index@(_Z13simple_kernelv)
        /*0008*/ 	.word	0x00000004


	//----- nvinfo : EIATTR_FRAME_SIZE
	.align		4
.L_1:
        /*000c*/ 	.byte	0x04, 0x11
        /*000e*/ 	.short	(.L_3 - .L_2)
	.align		4
.L_2:
        /*0010*/ 	.word	index@(_Z13simple_kernelv)
        /*0014*/ 	.word	0x00000000


	//----- nvinfo : EIATTR_MIN_STACK_SIZE
	.align		4
.L_3:
        /*0018*/ 	.byte	0x04, 0x12
        /*001a*/ 	.short	(.L_5 - .L_4)
	.align		4
.L_4:
        /*001c*/ 	.word	index@(_Z13simple_kernelv)
        /*0020*/ 	.word	0x00000000
.L_5:


//--------------------- .nv.compat                --------------------------
	.section	.nv.compat,"",@"SHT_CUDA_COMPAT_INFO"
	.align	4
        /*0000*/ 	.byte	0x02, 0x09, 0x00, 0x00, 0x02, 0x02, 0x01, 0x00, 0x02, 0x05, 0x05, 0x00, 0x03, 0x07, 0x01, 0x01
        /*0010*/ 	.byte	0x02, 0x03, 0x00, 0x00, 0x02, 0x06, 0x01, 0x00, 0x04, 0x0b, 0x08, 0x00, 0x09, 0x00, 0x00, 0x00
        /*0020*/ 	.byte	0x00, 0x00, 0x00, 0x00


//--------------------- .nv.info._Z13simple_kernelv --------------------------
	.section	.nv.info._Z13simple_kernelv,"",@"SHT_CUDA_INFO"
	.sectionflags	@""
	.align	4


	//----- nvinfo : EIATTR_CUDA_API_VERSION
	.align		4
        /*0000*/ 	.byte	0x04, 0x37
        /*0002*/ 	.short	(.L_7 - .L_6)
.L_6:
        /*0004*/ 	.word	0x00000082


	//----- nvinfo : EIATTR_SPARSE_MMA_MASK
	.align		4
.L_7:
        /*0008*/ 	.byte	0x03, 0x50
        /*000a*/ 	.short	0x0000


	//----- nvinfo : EIATTR_MAXREG_COUNT
	.align		4
        /*000c*/ 	.byte	0x03, 0x1b
        /*000e*/ 	.short	0x00ff


	//----- nvinfo : EIATTR_MERCURY_ISA_VERSION
	.align		4
        /*0010*/ 	.byte	0x03, 0x5f
        /*0012*/ 	.short	0x0101


	//----- nvinfo : EIATTR_VRC_CTA_INIT_COUNT
	.align		4
        /*0014*/ 	.byte	0x02, 0x4a
	.zero		1
	.zero		1


	//----- nvinfo : EIATTR_EXIT_INSTR_OFFSETS
	.align		4
        /*0018*/ 	.byte	0x04, 0x1c
        /*001a*/ 	.short	(.L_9 - .L_8)


	//   ....[0]....
.L_8:
        /*001c*/ 	.word	0x00000010


	//----- nvinfo : EIATTR_SW_WAR
	.align		4
.L_9:
        /*0020*/ 	.byte	0x04, 0x36
        /*0022*/ 	.short	(.L_11 - .L_10)
.L_10:
        /*0024*/ 	.word	0x00000008
.L_11:


//--------------------- .nv.callgraph             --------------------------
	.section	.nv.callgraph,"",@"SHT_CUDA_CALLGRAPH"
	.align	4
	.sectionentsize	8
	.align		4
        /*0000*/ 	.word	0x00000000
	.align		4
        /*0004*/ 	.word	0xffffffff
	.align		4
        /*0008*/ 	.word	0x00000000
	.align		4
        /*000c*/ 	.word	0xfffffffe
	.align		4
        /*0010*/ 	.word	0x00000000
	.align		4
        /*0014*/ 	.word	0xfffffffd
	.align		4
        /*0018*/ 	.word	0x00000000
	.align		4
        /*001c*/ 	.word	0xfffffffc


//--------------------- .text._Z13simple_kernelv  --------------------------
	.section	.text._Z13simple_kernelv,"ax",@progbits
	.align	128
        .global         _Z13simple_kernelv
        .type           _Z13simple_kernelv,@function
        .size           _Z13simple_kernelv,(.L_x_1 - _Z13simple_kernelv)
        .other          _Z13simple_kernelv,@"STO_CUDA_ENTRY STV_DEFAULT"
_Z13simple_kernelv:
.text._Z13simple_kernelv:
[----:B------:R-:W-:Y:S01]  /*0000*/  LDC R1, c[0x0][0x37c] ;  /* 0x0000df00ff017b82 */ /* 0x000fe20000000800 */
[----:B------:R-:W-:Y:S05]  /*0010*/  EXIT ;  /* 0x000000000000794d */ /* 0x000fea0003800000 */
.L_x_0:
[----:B------:R-:W-:-:S00]  /*0020*/  BRA `(.L_x_0) ;  /* 0xfffffffc00fc7947 */ /* 0x000fc0000383ffff */
[----:B------:R-:W-:-:S00]  /*0030*/  NOP ;  /* 0x0000000000007918 */ /* 0x000fc00000000000 */
        /* <DEDUP_REMOVED lines=12> */
.L_x_1:


//--------------------- .nv.shared.reserved.0     --------------------------
	.section	.nv.shared.reserved.0,"aw",@nobits
	.weak		__nv_reservedSMEM_offset_0_alias
	.size		__nv_reservedSMEM_offset_0_alias, 0, 64
	.other		__nv_reservedSMEM_offset_0_alias,@"STO_CUDA_RESERVED_SHARED STV_DEFAULT"
__nv_reservedSMEM_offset_0_alias:
	.zero		0
	.zero		64


//--------------------- .nv.constant0._Z13simple_kernelv --------------------------
	.section	.nv.constant0._Z13simple_kernelv,"a",@progbits
	.sectionflags	@""
	.align	4
.nv.constant0._Z13simple_kernelv:
	.zero		896


//--------------------- SYMBOLS --------------------------

	.type		.nv.reservedSmem.offset0,@object
	.size		.nv.reservedSmem.offset0,0x4
